	.headerflags	@"EF_CUDA_TEXMODE_UNIFIED EF_CUDA_64BIT_ADDRESS EF_CUDA_ACCELERATORS EF_CUDA_SM90 EF_CUDA_VIRTUAL_SM(EF_CUDA_SM90)"
	.elftype	@"ET_EXEC"


//--------------------- .nv.info                  --------------------------
	.section	.nv.info,"",@"SHT_CUDA_INFO"
	.align	4


	//----- nvinfo : EIATTR_REGCOUNT
	.align		4
        /*0000*/ 	.byte	0x04, 0x2f
        /*0002*/ 	.short	(.L_1 - .L_0)
	.align		4
.L_0:
        /*0004*/ 	.word	index@(triton_poi_fused_convolution_relu_26)
        /*0008*/ 	.word	0x0000000c


	//----- nvinfo : EIATTR_MIN_STACK_SIZE
	.align		4
.L_1:
        /*000c*/ 	.byte	0x04, 0x12
        /*000e*/ 	.short	(.L_3 - .L_2)
	.align		4
.L_2:
        /*0010*/ 	.word	index@(triton_poi_fused_convolution_relu_26)
        /*0014*/ 	.word	0x00000000


	//----- nvinfo : EIATTR_FRAME_SIZE
	.align		4
.L_3:
        /*0018*/ 	.byte	0x04, 0x11
        /*001a*/ 	.short	(.L_5 - .L_4)
	.align		4
.L_4:
        /*001c*/ 	.word	index@(triton_poi_fused_convolution_relu_26)
        /*0020*/ 	.word	0x00000000


	//----- nvinfo : EIATTR_MIN_STACK_SIZE
	.align		4
.L_5:
        /*0024*/ 	.byte	0x04, 0x12
        /*0026*/ 	.short	(.L_7 - .L_6)
	.align		4
.L_6:
        /*0028*/ 	.word	index@(triton_poi_fused_convolution_relu_26)
        /*002c*/ 	.word	0x00000000
.L_7:


//--------------------- .nv.info.triton_poi_fused_convolution_relu_26 --------------------------
	.section	.nv.info.triton_poi_fused_convolution_relu_26,"",@"SHT_CUDA_INFO"
	.sectionflags	@""
	.align	4


	//----- nvinfo : EIATTR_CUDA_API_VERSION
	.align		4
        /*0000*/ 	.byte	0x04, 0x37
        /*0002*/ 	.short	(.L_9 - .L_8)
.L_8:
        /*0004*/ 	.word	0x0000007c


	//----- nvinfo : EIATTR_KPARAM_INFO
	.align		4
.L_9:
        /*0008*/ 	.byte	0x04, 0x17
        /*000a*/ 	.short	(.L_11 - .L_10)
.L_10:
        /*000c*/ 	.word	0x00000000
        /*0010*/ 	.short	0x0002
        /*0012*/ 	.short	0x0010
        /*0014*/ 	.byte	0x00, 0xf0, 0x11, 0x00


	//----- nvinfo : EIATTR_KPARAM_INFO
	.align		4
.L_11:
        /*0018*/ 	.byte	0x04, 0x17
        /*001a*/ 	.short	(.L_13 - .L_12)
.L_12:
        /*001c*/ 	.word	0x00000000
        /*0020*/ 	.short	0x0001
        /*0022*/ 	.short	0x0008
        /*0024*/ 	.byte	0x00, 0xf4, 0x21, 0x00


	//----- nvinfo : EIATTR_KPARAM_INFO
	.align		4
.L_13:
        /*0028*/ 	.byte	0x04, 0x17
        /*002a*/ 	.short	(.L_15 - .L_14)
.L_14:
        /*002c*/ 	.word	0x00000000
        /*0030*/ 	.short	0x0000
        /*0032*/ 	.short	0x0000
        /*0034*/ 	.byte	0x00, 0xf4, 0x21, 0x00


	//----- nvinfo : EIATTR_SPARSE_MMA_MASK
	.align		4
.L_15:
        /*0038*/ 	.byte	0x03, 0x50
        /*003a*/ 	.short	0x0000


	//----- nvinfo : EIATTR_MAXREG_COUNT
	.align		4
        /*003c*/ 	.byte	0x03, 0x1b
        /*003e*/ 	.short	0x00ff


	//----- nvinfo : EIATTR_EXIT_INSTR_OFFSETS
	.align		4
        /*0040*/ 	.byte	0x04, 0x1c
        /*0042*/ 	.short	(.L_17 - .L_16)


	//   ....[0]....
.L_16:
        /*0044*/ 	.word	0x000001b0


	//   ....[1]....
        /*0048*/ 	.word	0x000001d0


	//----- nvinfo : EIATTR_REQNTID
	.align		4
.L_17:
        /*004c*/ 	.byte	0x04, 0x10
        /*004e*/ 	.short	(.L_19 - .L_18)
.L_18:
        /*0050*/ 	.word	0x00000080
        /*0054*/ 	.word	0x00000001
        /*0058*/ 	.word	0x00000001


	//----- nvinfo : EIATTR_CBANK_PARAM_SIZE
	.align		4
.L_19:
        /*005c*/ 	.byte	0x03, 0x19
        /*005e*/ 	.short	0x0014


	//----- nvinfo : EIATTR_PARAM_CBANK
	.align		4
        /*0060*/ 	.byte	0x04, 0x0a
        /*0062*/ 	.short	(.L_21 - .L_20)
	.align		4
.L_20:
        /*0064*/ 	.word	index@(.nv.constant0.triton_poi_fused_convolution_relu_26)
        /*0068*/ 	.short	0x0210
        /*006a*/ 	.short	0x0014


	//----- nvinfo : EIATTR_SW_WAR
	.align		4
.L_21:
        /*006c*/ 	.byte	0x04, 0x36
        /*006e*/ 	.short	(.L_23 - .L_22)
.L_22:
        /*0070*/ 	.word	0x00000008
.L_23:


//--------------------- .nv.callgraph             --------------------------
	.section	.nv.callgraph,"",@"SHT_CUDA_CALLGRAPH"
	.align	4
	.sectionentsize	8
	.align		4
        /*0000*/ 	.word	0x00000000
	.align		4
        /*0004*/ 	.word	0xffffffff
	.align		4
        /*0008*/ 	.word	0x00000000
	.align		4
        /*000c*/ 	.word	0xfffffffe
	.align		4
        /*0010*/ 	.word	0x00000000
	.align		4
        /*0014*/ 	.word	0xfffffffd
	.align		4
        /*0018*/ 	.word	0x00000000
	.align		4
        /*001c*/ 	.word	0xfffffffc


//--------------------- .text.triton_poi_fused_convolution_relu_26 --------------------------
	.section	.text.triton_poi_fused_convolution_relu_26,"ax",@progbits
	.align	128
        .global         triton_poi_fused_convolution_relu_26
        .type           triton_poi_fused_convolution_relu_26,@function
        .size           triton_poi_fused_convolution_relu_26,(.L_x_1 - triton_poi_fused_convolution_relu_26)
        .other          triton_poi_fused_convolution_relu_26,@"STO_CUDA_ENTRY STV_DEFAULT"
triton_poi_fused_convolution_relu_26:
.text.triton_poi_fused_convolution_relu_26:
[----:B------:R-:W0:Y:S02]  /*0000*/  LDC R1, c[0x0][0x28] ;  /* 0x00000a00ff017b82 */ /* 0x000e240000000800 */
[----:B------:R-:W1:Y:S01]  /*0010*/  S2R R0, SR_TID.X ;  /* 0x0000000000007919 */ /* 0x000e620000002100 */
[----:B------:R-:W2:Y:S01]  /*0020*/  LDC.64 R2, c[0x0][0x210] ;  /* 0x00008400ff027b82 */ /* 0x000ea20000000a00 */
[----:B------:R-:W-:Y:S01]  /*0030*/  ULDC.64 UR4, c[0x0][0x208] ;  /* 0x0000820000047ab9 */ /* 0x000fe20000000a00 */
[----:B------:R-:W3:Y:S06]  /*0040*/  S2R R7, SR_CTAID.X ;  /* 0x0000000000077919 */ /* 0x000eec0000002500 */
[----:B------:R-:W4:Y:S01]  /*0050*/  LDC.64 R4, c[0x0][0x218] ;  /* 0x00008600ff047b82 */ /* 0x000f220000000a00 */
[----:B-1----:R-:W-:Y:S01]  /*0060*/  IMAD.SHL.U32 R0, R0, 0x2, RZ ;  /* 0x0000000200007824 */ /* 0x002fe200078e00ff */
[----:B---3--:R-:W-:-:S04]  /*0070*/  SHF.R.S32.HI R6, RZ, 0x17, R7 ;  /* 0x00000017ff067819 */ /* 0x008fc80000011407 */
[----:B------:R-:W-:-:S05]  /*0080*/  LOP3.LUT R0, R0, 0xfe, RZ, 0xc0, !PT ;  /* 0x000000fe00007812 */ /* 0x000fca00078ec0ff */
[----:B------:R-:W-:Y:S01]  /*0090*/  IMAD R7, R7, 0x100, R0 ;  /* 0x0000010007077824 */ /* 0x000fe200078e0200 */
[----:B------:R-:W-:-:S03]  /*00a0*/  SGXT R0, R6, 0x1 ;  /* 0x000000010600781a */ /* 0x000fc60000000200 */
[C---:B--2---:R-:W-:Y:S01]  /*00b0*/  IMAD.WIDE R2, R7.reuse, 0x4, R2 ;  /* 0x0000000407027825 */ /* 0x044fe200078e0202 */
[----:B------:R-:W-:Y:S02]  /*00c0*/  LEA.HI R0, R0, R7, RZ, 0x6 ;  /* 0x0000000700007211 */ /* 0x000fe400078f30ff */
[----:B------:R-:W-:Y:S02]  /*00d0*/  ISETP.GE.AND P2, PT, R7, 0x900, PT ;  /* 0x000009000700780c */ /* 0x000fe40003f46270 */
[----:B------:R-:W-:-:S05]  /*00e0*/  LOP3.LUT R0, R0, 0xffffffc0, RZ, 0xc0, !PT ;  /* 0xffffffc000007812 */ /* 0x000fca00078ec0ff */
[----:B------:R-:W-:Y:S01]  /*00f0*/  IMAD.IADD R9, R7, 0x1, -R0 ;  /* 0x0000000107097824 */ /* 0x000fe200078e0a00 */
[----:B------:R-:W-:-:S03]  /*0100*/  CS2R R6, SRZ ;  /* 0x0000000000067805 */ /* 0x000fc6000001ff00 */
[----:B----4-:R-:W-:Y:S01]  /*0110*/  IMAD.WIDE R4, R9, 0x4, R4 ;  /* 0x0000000409047825 */ /* 0x010fe200078e0204 */
[----:B------:R-:W-:Y:S02]  /*0120*/  CS2R R8, SRZ ;  /* 0x0000000000087805 */ /* 0x000fe4000001ff00 */
[----:B------:R-:W2:Y:S04]  /*0130*/  @!P2 LDG.E.64 R6, desc[UR4][R2.64] ;  /* 0x000000040206a981 */ /* 0x000ea8000c1e1b00 */
[----:B------:R-:W2:Y:S02]  /*0140*/  @!P2 LDG.E.EL.64 R8, desc[UR4][R4.64] ;  /* 0x000000040408a981 */ /* 0x000ea4000c2e1b00 */
[----:B--2---:R-:W-:Y:S01]  /*0150*/  FSETP.GEU.AND P0, PT, R6, -R8, PT ;  /* 0x800000080600720b */ /* 0x004fe20003f0e000 */
[----:B------:R-:W-:Y:S01]  /*0160*/  FADD R6, R8, R6 ;  /* 0x0000000608067221 */ /* 0x000fe20000000000 */
[----:B------:R-:W-:Y:S01]  /*0170*/  FADD R0, R9, R7 ;  /* 0x0000000709007221 */ /* 0x000fe20000000000 */
[----:B------:R-:W-:-:S03]  /*0180*/  FSETP.GEU.AND P1, PT, R7, -R9, PT ;  /* 0x800000090700720b */ /* 0x000fc60003f2e000 */
[----:B------:R-:W-:Y:S02]  /*0190*/  FSEL R6, R6, RZ, P0 ;  /* 0x000000ff06067208 */ /* 0x000fe40000000000 */
[----:B------:R-:W-:Y:S01]  /*01a0*/  FSEL R7, R0, RZ, P1 ;  /* 0x000000ff00077208 */ /* 0x000fe20000800000 */
[----:B------:R-:W-:Y:S07]  /*01b0*/  @P2 EXIT ;  /* 0x000000000000294d */ /* 0x000fee0003800000 */
[----:B------:R-:W-:Y:S01]  /*01c0*/  STG.E.64 desc[UR4][R2.64], R6 ;  /* 0x0000000602007986 */ /* 0x000fe2000c101b04 */
[----:B------:R-:W-:Y:S05]  /*01d0*/  EXIT ;  /* 0x000000000000794d */ /* 0x000fea0003800000 */
.L_x_0:
[----:B------:R-:W-:-:S00]  /*01e0*/  BRA `(.L_x_0) ;  /* 0xfffffffc00fc7947 */ /* 0x000fc0000383ffff */
[----:B------:R-:W-:-:S00]  /*01f0*/  NOP ;  /* 0x0000000000007918 */ /* 0x000fc00000000000 */
        /* <DEDUP_REMOVED lines=8> */
.L_x_1:


//--------------------- .nv.constant0.triton_poi_fused_convolution_relu_26 --------------------------
	.section	.nv.constant0.triton_poi_fused_convolution_relu_26,"a",@progbits
	.sectionflags	@""
	.align	4
.nv.constant0.triton_poi_fused_convolution_relu_26:
	.zero		548
